//
// Generated by NVIDIA NVVM Compiler
//
// Compiler Build ID: CL-36424714
// Cuda compilation tools, release 13.0, V13.0.88
// Based on NVVM 20.0.0
//

.version 9.0
.target sm_100
.address_size 64

	// .globl	_Z8sinewaveP6float4jjf
.global .align 4 .b8 __cudart_i2opi_f[24] = {65, 144, 67, 60, 153, 149, 98, 219, 192, 221, 52, 245, 209, 87, 39, 252, 41, 21, 68, 78, 110, 131, 249, 162};

.visible .entry _Z8sinewaveP6float4jjf(
	.param .u64 .ptr .align 1 _Z8sinewaveP6float4jjf_param_0,
	.param .u32 _Z8sinewaveP6float4jjf_param_1,
	.param .u32 _Z8sinewaveP6float4jjf_param_2,
	.param .f32 _Z8sinewaveP6float4jjf_param_3
)
{
	.local .align 4 .b8 	__local_depot0[28];
	.reg .b64 	%SP;
	.reg .b64 	%SPL;
	.reg .pred 	%p<17>;
	.reg .b32 	%r<91>;
	.reg .b32 	%f<67>;
	.reg .b64 	%rd<43>;
	.reg .b64 	%fd<9>;

	mov.u64 	%SPL, __local_depot0;
	ld.param.u64 	%rd16, [_Z8sinewaveP6float4jjf_param_0];
	ld.param.u32 	%r31, [_Z8sinewaveP6float4jjf_param_1];
	ld.param.u32 	%r32, [_Z8sinewaveP6float4jjf_param_2];
	ld.param.f32 	%f16, [_Z8sinewaveP6float4jjf_param_3];
	add.u64 	%rd1, %SPL, 0;
	mov.u32 	%r33, %ctaid.x;
	mov.u32 	%r34, %ntid.x;
	mov.u32 	%r35, %tid.x;
	mad.lo.s32 	%r1, %r33, %r34, %r35;
	mov.u32 	%r36, %ctaid.y;
	mov.u32 	%r37, %ntid.y;
	mov.u32 	%r38, %tid.y;
	mad.lo.s32 	%r2, %r36, %r37, %r38;
	cvt.rn.f32.u32 	%f17, %r1;
	cvt.rn.f32.u32 	%f18, %r31;
	div.rn.f32 	%f19, %f17, %f18;
	cvt.rn.f32.u32 	%f20, %r2;
	cvt.rn.f32.u32 	%f21, %r32;
	div.rn.f32 	%f22, %f20, %f21;
	cvt.f64.f32 	%fd1, %f19;
	fma.rn.f64 	%fd2, %fd1, 0d4000000000000000, 0dBFF0000000000000;
	cvt.rn.f32.f64 	%f1, %fd2;
	cvt.f64.f32 	%fd3, %f22;
	fma.rn.f64 	%fd4, %fd3, 0d4000000000000000, 0dBFF0000000000000;
	cvt.rn.f32.f64 	%f2, %fd4;
	fma.rn.f32 	%f3, %f1, 0f40800000, %f16;
	mul.f32 	%f23, %f3, 0f3F22F983;
	cvt.rni.s32.f32 	%r86, %f23;
	cvt.rn.f32.s32 	%f24, %r86;
	fma.rn.f32 	%f25, %f24, 0fBFC90FDA, %f3;
	fma.rn.f32 	%f26, %f24, 0fB3A22168, %f25;
	fma.rn.f32 	%f65, %f24, 0fA7C234C5, %f26;
	abs.f32 	%f5, %f3;
	setp.ltu.f32 	%p1, %f5, 0f47CE4780;
	@%p1 bra 	$L__BB0_8;
	setp.neu.f32 	%p2, %f5, 0f7F800000;
	@%p2 bra 	$L__BB0_3;
	mov.f32 	%f29, 0f00000000;
	mul.rn.f32 	%f65, %f3, %f29;
	mov.b32 	%r86, 0;
	bra.uni 	$L__BB0_8;
$L__BB0_3:
	mov.b32 	%r4, %f3;
	shl.b32 	%r40, %r4, 8;
	or.b32  	%r5, %r40, -2147483648;
	mov.b64 	%rd39, 0;
	mov.b32 	%r83, 0;
	mov.u64 	%rd37, __cudart_i2opi_f;
	mov.u64 	%rd38, %rd1;
$L__BB0_4:
	.pragma "nounroll";
	ld.global.nc.u32 	%r41, [%rd37];
	mad.wide.u32 	%rd20, %r41, %r5, %rd39;
	shr.u64 	%rd39, %rd20, 32;
	st.local.u32 	[%rd38], %rd20;
	add.s32 	%r83, %r83, 1;
	add.s64 	%rd38, %rd38, 4;
	add.s64 	%rd37, %rd37, 4;
	setp.ne.s32 	%p3, %r83, 6;
	@%p3 bra 	$L__BB0_4;
	shr.u32 	%r42, %r4, 23;
	st.local.u32 	[%rd1+24], %rd39;
	and.b32  	%r8, %r42, 31;
	and.b32  	%r43, %r42, 224;
	add.s32 	%r44, %r43, -128;
	shr.u32 	%r45, %r44, 5;
	mul.wide.u32 	%rd21, %r45, 4;
	sub.s64 	%rd8, %rd1, %rd21;
	ld.local.u32 	%r84, [%rd8+24];
	ld.local.u32 	%r85, [%rd8+20];
	setp.eq.s32 	%p4, %r8, 0;
	@%p4 bra 	$L__BB0_7;
	shf.l.wrap.b32 	%r84, %r85, %r84, %r8;
	ld.local.u32 	%r46, [%rd8+16];
	shf.l.wrap.b32 	%r85, %r46, %r85, %r8;
$L__BB0_7:
	shr.u32 	%r47, %r84, 30;
	shf.l.wrap.b32 	%r48, %r85, %r84, 2;
	shl.b32 	%r49, %r85, 2;
	shr.u32 	%r50, %r48, 31;
	add.s32 	%r51, %r50, %r47;
	neg.s32 	%r52, %r51;
	setp.lt.s32 	%p5, %r4, 0;
	selp.b32 	%r86, %r52, %r51, %p5;
	xor.b32  	%r53, %r48, %r4;
	shr.s32 	%r54, %r48, 31;
	xor.b32  	%r55, %r54, %r48;
	xor.b32  	%r56, %r54, %r49;
	cvt.u64.u32 	%rd22, %r55;
	shl.b64 	%rd23, %rd22, 32;
	cvt.u64.u32 	%rd24, %r56;
	or.b64  	%rd25, %rd23, %rd24;
	cvt.rn.f64.s64 	%fd5, %rd25;
	mul.f64 	%fd6, %fd5, 0d3BF921FB54442D19;
	cvt.rn.f32.f64 	%f27, %fd6;
	neg.f32 	%f28, %f27;
	setp.lt.s32 	%p6, %r53, 0;
	selp.f32 	%f65, %f28, %f27, %p6;
$L__BB0_8:
	mul.rn.f32 	%f30, %f65, %f65;
	and.b32  	%r58, %r86, 1;
	setp.eq.b32 	%p7, %r58, 1;
	selp.f32 	%f31, 0f3F800000, %f65, %p7;
	fma.rn.f32 	%f32, %f30, %f31, 0f00000000;
	fma.rn.f32 	%f33, %f30, 0f37CBAC00, 0fBAB607ED;
	selp.f32 	%f34, %f33, 0fB94D4153, %p7;
	selp.f32 	%f35, 0f3D2AAABB, 0f3C0885E4, %p7;
	fma.rn.f32 	%f36, %f34, %f30, %f35;
	selp.f32 	%f37, 0fBEFFFFFF, 0fBE2AAAA8, %p7;
	fma.rn.f32 	%f38, %f36, %f30, %f37;
	fma.rn.f32 	%f39, %f38, %f32, %f31;
	and.b32  	%r59, %r86, 2;
	setp.eq.s32 	%p8, %r59, 0;
	mov.f32 	%f40, 0f00000000;
	sub.f32 	%f41, %f40, %f39;
	selp.f32 	%f9, %f39, %f41, %p8;
	fma.rn.f32 	%f10, %f2, 0f40800000, %f16;
	mul.f32 	%f42, %f10, 0f3F22F983;
	cvt.rni.s32.f32 	%r90, %f42;
	cvt.rn.f32.s32 	%f43, %r90;
	fma.rn.f32 	%f44, %f43, 0fBFC90FDA, %f10;
	fma.rn.f32 	%f45, %f43, 0fB3A22168, %f44;
	fma.rn.f32 	%f66, %f43, 0fA7C234C5, %f45;
	abs.f32 	%f12, %f10;
	setp.ltu.f32 	%p9, %f12, 0f47CE4780;
	@%p9 bra 	$L__BB0_16;
	setp.neu.f32 	%p10, %f12, 0f7F800000;
	@%p10 bra 	$L__BB0_11;
	mov.f32 	%f48, 0f00000000;
	mul.rn.f32 	%f66, %f10, %f48;
	mov.b32 	%r90, 0;
	bra.uni 	$L__BB0_16;
$L__BB0_11:
	mov.b32 	%r18, %f10;
	shl.b32 	%r61, %r18, 8;
	or.b32  	%r19, %r61, -2147483648;
	mov.b64 	%rd42, 0;
	mov.b32 	%r87, 0;
	mov.u64 	%rd40, __cudart_i2opi_f;
	mov.u64 	%rd41, %rd1;
$L__BB0_12:
	.pragma "nounroll";
	ld.global.nc.u32 	%r62, [%rd40];
	mad.wide.u32 	%rd28, %r62, %r19, %rd42;
	shr.u64 	%rd42, %rd28, 32;
	st.local.u32 	[%rd41], %rd28;
	add.s32 	%r87, %r87, 1;
	add.s64 	%rd41, %rd41, 4;
	add.s64 	%rd40, %rd40, 4;
	setp.ne.s32 	%p11, %r87, 6;
	@%p11 bra 	$L__BB0_12;
	shr.u32 	%r63, %r18, 23;
	st.local.u32 	[%rd1+24], %rd42;
	and.b32  	%r22, %r63, 31;
	and.b32  	%r64, %r63, 224;
	add.s32 	%r65, %r64, -128;
	shr.u32 	%r66, %r65, 5;
	mul.wide.u32 	%rd29, %r66, 4;
	sub.s64 	%rd15, %rd1, %rd29;
	ld.local.u32 	%r88, [%rd15+24];
	ld.local.u32 	%r89, [%rd15+20];
	setp.eq.s32 	%p12, %r22, 0;
	@%p12 bra 	$L__BB0_15;
	shf.l.wrap.b32 	%r88, %r89, %r88, %r22;
	ld.local.u32 	%r67, [%rd15+16];
	shf.l.wrap.b32 	%r89, %r67, %r89, %r22;
$L__BB0_15:
	shr.u32 	%r68, %r88, 30;
	shf.l.wrap.b32 	%r69, %r89, %r88, 2;
	shl.b32 	%r70, %r89, 2;
	shr.u32 	%r71, %r69, 31;
	add.s32 	%r72, %r71, %r68;
	neg.s32 	%r73, %r72;
	setp.lt.s32 	%p13, %r18, 0;
	selp.b32 	%r90, %r73, %r72, %p13;
	xor.b32  	%r74, %r69, %r18;
	shr.s32 	%r75, %r69, 31;
	xor.b32  	%r76, %r75, %r69;
	xor.b32  	%r77, %r75, %r70;
	cvt.u64.u32 	%rd30, %r76;
	shl.b64 	%rd31, %rd30, 32;
	cvt.u64.u32 	%rd32, %r77;
	or.b64  	%rd33, %rd31, %rd32;
	cvt.rn.f64.s64 	%fd7, %rd33;
	mul.f64 	%fd8, %fd7, 0d3BF921FB54442D19;
	cvt.rn.f32.f64 	%f46, %fd8;
	neg.f32 	%f47, %f46;
	setp.lt.s32 	%p14, %r74, 0;
	selp.f32 	%f66, %f47, %f46, %p14;
$L__BB0_16:
	cvta.to.global.u64 	%rd34, %rd16;
	add.s32 	%r79, %r90, 1;
	mul.rn.f32 	%f49, %f66, %f66;
	and.b32  	%r80, %r90, 1;
	setp.eq.b32 	%p15, %r80, 1;
	selp.f32 	%f50, %f66, 0f3F800000, %p15;
	fma.rn.f32 	%f51, %f49, %f50, 0f00000000;
	fma.rn.f32 	%f52, %f49, 0f37CBAC00, 0fBAB607ED;
	selp.f32 	%f53, 0fB94D4153, %f52, %p15;
	selp.f32 	%f54, 0f3C0885E4, 0f3D2AAABB, %p15;
	fma.rn.f32 	%f55, %f53, %f49, %f54;
	selp.f32 	%f56, 0fBE2AAAA8, 0fBEFFFFFF, %p15;
	fma.rn.f32 	%f57, %f55, %f49, %f56;
	fma.rn.f32 	%f58, %f57, %f51, %f50;
	and.b32  	%r81, %r79, 2;
	setp.eq.s32 	%p16, %r81, 0;
	mov.f32 	%f59, 0f00000000;
	sub.f32 	%f60, %f59, %f58;
	selp.f32 	%f61, %f58, %f60, %p16;
	mul.f32 	%f62, %f9, %f61;
	mul.f32 	%f63, %f62, 0f3F000000;
	mad.lo.s32 	%r82, %r31, %r2, %r1;
	mul.wide.u32 	%rd35, %r82, 16;
	add.s64 	%rd36, %rd34, %rd35;
	mov.f32 	%f64, 0f3F800000;
	st.global.v4.f32 	[%rd36], {%f1, %f63, %f2, %f64};
	ret;

}


// ===== COMPILED SASS (sm_100) =====

	.target	sm_100

	.elftype	@"ET_EXEC"


//--------------------- .note.nv.tkinfo           --------------------------
	.section	.note.nv.tkinfo,"",@"SHT_NOTE"
	.sectionflags	@"SHF_NOTE_NV_TKINFO"
	.tkinfo
        /*0018*/ 	.word	0x00000002
        /*0030*/ 	.string	""
        /*0030*/ 	.string	"ptxas"
        /*0030*/ 	.string	"Cuda compilation tools, release 13.0, V13.0.88"
        /*0030*/ 	.string	"Build cuda_13.0.r13.0/compiler.36424714_0"
        /*0030*/ 	.string	"-arch sm_100 -m 64 "



//--------------------- .note.nv.cuinfo           --------------------------
	.section	.note.nv.cuinfo,"",@"SHT_NOTE"
	.sectionflags	@"SHF_NOTE_NV_CUINFO"
        /*0018*/ 	.short	0x0002
        /*001a*/ 	.short	0x0064
        /*001c*/ 	.short	0x0082
	.zero		2


//--------------------- .nv.info                  --------------------------
	.section	.nv.info,"",@"SHT_CUDA_INFO"
	.align	4


	//----- nvinfo : EIATTR_REGCOUNT
	.align		4
        /*0000*/ 	.byte	0x04, 0x2f
        /*0002*/ 	.short	(.L_2 - .L_1)
	.align		4
.L_1:
        /*0004*/ 	.word	index@(_Z8sinewaveP6float4jjf)
        /*0008*/ 	.word	0x00000014


	//----- nvinfo : EIATTR_FRAME_SIZE
	.align		4
.L_2:
        /*000c*/ 	.byte	0x04, 0x11
        /*000e*/ 	.short	(.L_4 - .L_3)
	.align		4
.L_3:
        /*0010*/ 	.word	index@($__internal_0_$__cuda_sm3x_div_rn_noftz_f32_slowpath)
        /*0014*/ 	.word	0x00000020


	//----- nvinfo : EIATTR_FRAME_SIZE
	.align		4
.L_4:
        /*0018*/ 	.byte	0x04, 0x11
        /*001a*/ 	.short	(.L_6 - .L_5)
	.align		4
.L_5:
        /*001c*/ 	.word	index@(_Z8sinewaveP6float4jjf)
        /*0020*/ 	.word	0x00000020


	//----- nvinfo : EIATTR_MIN_STACK_SIZE
	.align		4
.L_6:
        /*0024*/ 	.byte	0x04, 0x12
        /*0026*/ 	.short	(.L_8 - .L_7)
	.align		4
.L_7:
        /*0028*/ 	.word	index@(_Z8sinewaveP6float4jjf)
        /*002c*/ 	.word	0x00000020
.L_8:


//--------------------- .nv.compat                --------------------------
	.section	.nv.compat,"",@"SHT_CUDA_COMPAT_INFO"
	.align	4
        /*0000*/ 	.byte	0x02, 0x09, 0x00, 0x00, 0x02, 0x02, 0x01, 0x00, 0x02, 0x05, 0x05, 0x00, 0x03, 0x07, 0x01, 0x01
        /*0010*/ 	.byte	0x02, 0x03, 0x00, 0x00, 0x02, 0x06, 0x01, 0x00, 0x04, 0x0b, 0x08, 0x00, 0x01, 0x00, 0x00, 0x00
        /*0020*/ 	.byte	0x00, 0x00, 0x00, 0x00


//--------------------- .nv.info._Z8sinewaveP6float4jjf --------------------------
	.section	.nv.info._Z8sinewaveP6float4jjf,"",@"SHT_CUDA_INFO"
	.sectionflags	@""
	.align	4


	//----- nvinfo : EIATTR_CUDA_API_VERSION
	.align		4
        /*0000*/ 	.byte	0x04, 0x37
        /*0002*/ 	.short	(.L_10 - .L_9)
.L_9:
        /*0004*/ 	.word	0x00000082


	//----- nvinfo : EIATTR_KPARAM_INFO
	.align		4
.L_10:
        /*0008*/ 	.byte	0x04, 0x17
        /*000a*/ 	.short	(.L_12 - .L_11)
.L_11:
        /*000c*/ 	.word	0x00000000
        /*0010*/ 	.short	0x0003
        /*0012*/ 	.short	0x0010
        /*0014*/ 	.byte	0x00, 0xf0, 0x11, 0x00


	//----- nvinfo : EIATTR_KPARAM_INFO
	.align		4
.L_12:
        /*0018*/ 	.byte	0x04, 0x17
        /*001a*/ 	.short	(.L_14 - .L_13)
.L_13:
        /*001c*/ 	.word	0x00000000
        /*0020*/ 	.short	0x0002
        /*0022*/ 	.short	0x000c
        /*0024*/ 	.byte	0x00, 0xf0, 0x11, 0x00


	//----- nvinfo : EIATTR_KPARAM_INFO
	.align		4
.L_14:
        /*0028*/ 	.byte	0x04, 0x17
        /*002a*/ 	.short	(.L_16 - .L_15)
.L_15:
        /*002c*/ 	.word	0x00000000
        /*0030*/ 	.short	0x0001
        /*0032*/ 	.short	0x0008
        /*0034*/ 	.byte	0x00, 0xf0, 0x11, 0x00


	//----- nvinfo : EIATTR_KPARAM_INFO
	.align		4
.L_16:
        /*0038*/ 	.byte	0x04, 0x17
        /*003a*/ 	.short	(.L_18 - .L_17)
.L_17:
        /*003c*/ 	.word	0x00000000
        /*0040*/ 	.short	0x0000
        /*0042*/ 	.short	0x0000
        /*0044*/ 	.byte	0x00, 0xf5, 0x21, 0x00


	//----- nvinfo : EIATTR_SPARSE_MMA_MASK
	.align		4
.L_18:
        /*0048*/ 	.byte	0x03, 0x50
        /*004a*/ 	.short	0x0000


	//----- nvinfo : EIATTR_MAXREG_COUNT
	.align		4
        /*004c*/ 	.byte	0x03, 0x1b
        /*004e*/ 	.short	0x00ff


	//----- nvinfo : EIATTR_MERCURY_ISA_VERSION
	.align		4
        /*0050*/ 	.byte	0x03, 0x5f
        /*0052*/ 	.short	0x0101


	//----- nvinfo : EIATTR_VRC_CTA_INIT_COUNT
	.align		4
        /*0054*/ 	.byte	0x02, 0x4a
	.zero		1
	.zero		1


	//----- nvinfo : EIATTR_EXIT_INSTR_OFFSETS
	.align		4
        /*0058*/ 	.byte	0x04, 0x1c
        /*005a*/ 	.short	(.L_20 - .L_19)


	//   ....[0]....
.L_19:
        /*005c*/ 	.word	0x00000e10


	//----- nvinfo : EIATTR_CRS_STACK_SIZE
	.align		4
.L_20:
        /*0060*/ 	.byte	0x04, 0x1e
        /*0062*/ 	.short	(.L_22 - .L_21)
.L_21:
        /*0064*/ 	.word	0x00000000


	//----- nvinfo : EIATTR_CBANK_PARAM_SIZE
	.align		4
.L_22:
        /*0068*/ 	.byte	0x03, 0x19
        /*006a*/ 	.short	0x0014


	//----- nvinfo : EIATTR_PARAM_CBANK
	.align		4
        /*006c*/ 	.byte	0x04, 0x0a
        /*006e*/ 	.short	(.L_24 - .L_23)
	.align		4
.L_23:
        /*0070*/ 	.word	index@(.nv.constant0._Z8sinewaveP6float4jjf)
        /*0074*/ 	.short	0x0380
        /*0076*/ 	.short	0x0014


	//----- nvinfo : EIATTR_SW_WAR
	.align		4
.L_24:
        /*0078*/ 	.byte	0x04, 0x36
        /*007a*/ 	.short	(.L_26 - .L_25)
.L_25:
        /*007c*/ 	.word	0x00000008
.L_26:


//--------------------- .nv.callgraph             --------------------------
	.section	.nv.callgraph,"",@"SHT_CUDA_CALLGRAPH"
	.align	4
	.sectionentsize	8
	.align		4
        /*0000*/ 	.word	0x00000000
	.align		4
        /*0004*/ 	.word	0xffffffff
	.align		4
        /*0008*/ 	.word	0x00000000
	.align		4
        /*000c*/ 	.word	0xfffffffe
	.align		4
        /*0010*/ 	.word	0x00000000
	.align		4
        /*0014*/ 	.word	0xfffffffd
	.align		4
        /*0018*/ 	.word	0x00000000
	.align		4
        /*001c*/ 	.word	0xfffffffc


//--------------------- .nv.constant4             --------------------------
	.section	.nv.constant4,"a",@progbits
	.align	8
	.align		8
.nv.constant4:
        /*0000*/ 	.dword	__cudart_i2opi_f


//--------------------- .text._Z8sinewaveP6float4jjf --------------------------
	.section	.text._Z8sinewaveP6float4jjf,"ax",@progbits
	.align	128
        .global         _Z8sinewaveP6float4jjf
        .type           _Z8sinewaveP6float4jjf,@function
        .size           _Z8sinewaveP6float4jjf,(.L_x_22 - _Z8sinewaveP6float4jjf)
        .other          _Z8sinewaveP6float4jjf,@"STO_CUDA_ENTRY STV_DEFAULT"
_Z8sinewaveP6float4jjf:
.text._Z8sinewaveP6float4jjf:
[----:B------:R-:W0:Y:S01]  /*0000*/  LDC R1, c[0x0][0x37c] ;  /* 0x0000df00ff017b82 */ /* 0x000e220000000800 */
[----:B------:R-:W1:Y:S01]  /*0010*/  S2R R0, SR_TID.X ;  /* 0x0000000000007919 */ /* 0x000e620000002100 */
[----:B------:R-:W2:Y:S06]  /*0020*/  LDCU UR5, c[0x0][0x388] ;  /* 0x00007100ff0577ac */ /* 0x000eac0008000800 */
[----:B------:R-:W1:Y:S01]  /*0030*/  S2UR UR4, SR_CTAID.X ;  /* 0x00000000000479c3 */ /* 0x000e620000002500 */
[----:B------:R-:W-:Y:S01]  /*0040*/  BSSY.RECONVERGENT B0, `(.L_x_0) ;  /* 0x0000015000007945 */ /* 0x000fe20003800200 */
[----:B------:R-:W3:Y:S01]  /*0050*/  S2R R9, SR_TID.Y ;  /* 0x0000000000097919 */ /* 0x000ee20000002200 */
[----:B0-----:R-:W-:-:S05]  /*0060*/  VIADD R1, R1, 0xffffffe0 ;  /* 0xffffffe001017836 */ /* 0x001fca0000000000 */
[----:B------:R-:W1:Y:S08]  /*0070*/  LDC R7, c[0x0][0x360] ;  /* 0x0000d800ff077b82 */ /* 0x000e700000000800 */
[----:B------:R-:W3:Y:S01]  /*0080*/  LDC R10, c[0x0][0x364] ;  /* 0x0000d900ff0a7b82 */ /* 0x000ee20000000800 */
[----:B--2---:R-:W-:-:S04]  /*0090*/  I2FP.F32.U32 R3, UR5 ;  /* 0x0000000500037c45 */ /* 0x004fc80008201000 */
[----:B------:R-:W0:Y:S03]  /*00a0*/  MUFU.RCP R2, R3 ;  /* 0x0000000300027308 */ /* 0x000e260000001000 */
[----:B------:R-:W3:Y:S01]  /*00b0*/  S2UR UR5, SR_CTAID.Y ;  /* 0x00000000000579c3 */ /* 0x000ee20000002600 */
[----:B-1----:R-:W-:-:S05]  /*00c0*/  IMAD R7, R7, UR4, R0 ;  /* 0x0000000407077c24 */ /* 0x002fca000f8e0200 */
[----:B------:R-:W-:Y:S01]  /*00d0*/  I2FP.F32.U32 R0, R7 ;  /* 0x0000000700007245 */ /* 0x000fe20000201000 */
[----:B0-----:R-:W-:-:S03]  /*00e0*/  FFMA R5, -R3, R2, 1 ;  /* 0x3f80000003057423 */ /* 0x001fc60000000102 */
[----:B------:R-:W0:Y:S01]  /*00f0*/  FCHK P0, R0, R3 ;  /* 0x0000000300007302 */ /* 0x000e220000000000 */
[----:B------:R-:W-:-:S04]  /*0100*/  FFMA R5, R2, R5, R2 ;  /* 0x0000000502057223 */ /* 0x000fc80000000002 */
[----:B------:R-:W-:Y:S01]  /*0110*/  FFMA R2, R0, R5, RZ ;  /* 0x0000000500027223 */ /* 0x000fe200000000ff */
[----:B---3--:R-:W-:-:S03]  /*0120*/  IMAD R10, R10, UR5, R9 ;  /* 0x000000050a0a7c24 */ /* 0x008fc6000f8e0209 */
[----:B------:R-:W-:-:S04]  /*0130*/  FFMA R4, -R3, R2, R0 ;  /* 0x0000000203047223 */ /* 0x000fc80000000100 */
[----:B------:R-:W-:Y:S01]  /*0140*/  FFMA R2, R5, R4, R2 ;  /* 0x0000000405027223 */ /* 0x000fe20000000002 */
[----:B0-----:R-:W-:Y:S06]  /*0150*/  @!P0 BRA `(.L_x_1) ;  /* 0x00000000000c8947 */ /* 0x001fec0003800000 */
[----:B------:R-:W-:-:S07]  /*0160*/  MOV R4, 0x180 ;  /* 0x0000018000047802 */ /* 0x000fce0000000f00 */
[----:B------:R-:W-:Y:S05]  /*0170*/  CALL.REL.NOINC `($__internal_0_$__cuda_sm3x_div_rn_noftz_f32_slowpath) ;  /* 0x0000000c00287944 */ /* 0x000fea0003c00000 */
[----:B------:R-:W-:-:S07]  /*0180*/  IMAD.MOV.U32 R2, RZ, RZ, R0 ;  /* 0x000000ffff027224 */ /* 0x000fce00078e0000 */
.L_x_1:
[----:B------:R-:W-:Y:S05]  /*0190*/  BSYNC.RECONVERGENT B0 ;  /* 0x0000000000007941 */ /* 0x000fea0003800200 */
.L_x_0:
[----:B------:R-:W0:Y:S01]  /*01a0*/  LDCU UR4, c[0x0][0x38c] ;  /* 0x00007180ff0477ac */ /* 0x000e220008000800 */
[----:B------:R-:W-:Y:S01]  /*01b0*/  I2FP.F32.U32 R0, R10 ;  /* 0x0000000a00007245 */ /* 0x000fe20000201000 */
[----:B------:R-:W-:Y:S01]  /*01c0*/  BSSY.RECONVERGENT B0, `(.L_x_2) ;  /* 0x000000d000007945 */ /* 0x000fe20003800200 */
[----:B0-----:R-:W-:-:S04]  /*01d0*/  I2FP.F32.U32 R3, UR4 ;  /* 0x0000000400037c45 */ /* 0x001fc80008201000 */
[----:B------:R-:W0:Y:S08]  /*01e0*/  MUFU.RCP R4, R3 ;  /* 0x0000000300047308 */ /* 0x000e300000001000 */
[----:B------:R-:W1:Y:S01]  /*01f0*/  FCHK P0, R0, R3 ;  /* 0x0000000300007302 */ /* 0x000e620000000000 */
[----:B0-----:R-:W-:-:S04]  /*0200*/  FFMA R5, -R3, R4, 1 ;  /* 0x3f80000003057423 */ /* 0x001fc80000000104 */
[----:B------:R-:W-:-:S04]  /*0210*/  FFMA R5, R4, R5, R4 ;  /* 0x0000000504057223 */ /* 0x000fc80000000004 */
[----:B------:R-:W-:-:S04]  /*0220*/  FFMA R4, R0, R5, RZ ;  /* 0x0000000500047223 */ /* 0x000fc800000000ff */
[----:B------:R-:W-:-:S04]  /*0230*/  FFMA R6, -R3, R4, R0 ;  /* 0x0000000403067223 */ /* 0x000fc80000000100 */
[----:B------:R-:W-:Y:S01]  /*0240*/  FFMA R8, R5, R6, R4 ;  /* 0x0000000605087223 */ /* 0x000fe20000000004 */
[----:B-1----:R-:W-:Y:S06]  /*0250*/  @!P0 BRA `(.L_x_3) ;  /* 0x00000000000c8947 */ /* 0x002fec0003800000 */
[----:B------:R-:W-:-:S07]  /*0260*/  MOV R4, 0x280 ;  /* 0x0000028000047802 */ /* 0x000fce0000000f00 */
[----:B------:R-:W-:Y:S05]  /*0270*/  CALL.REL.NOINC `($__internal_0_$__cuda_sm3x_div_rn_noftz_f32_slowpath) ;  /* 0x0000000800e87944 */ /* 0x000fea0003c00000 */
[----:B------:R-:W-:-:S07]  /*0280*/  IMAD.MOV.U32 R8, RZ, RZ, R0 ;  /* 0x000000ffff087224 */ /* 0x000fce00078e0000 */
.L_x_3:
[----:B------:R-:W-:Y:S05]  /*0290*/  BSYNC.RECONVERGENT B0 ;  /* 0x0000000000007941 */ /* 0x000fea0003800200 */
.L_x_2:
[----:B------:R-:W0:Y:S01]  /*02a0*/  F2F.F64.F32 R2, R2 ;  /* 0x0000000200027310 */ /* 0x000e220000201800 */
[----:B------:R-:W-:Y:S01]  /*02b0*/  IMAD.MOV.U32 R14, RZ, RZ, 0x0 ;  /* 0x00000000ff0e7424 */ /* 0x000fe200078e00ff */
[----:B------:R-:W1:Y:S01]  /*02c0*/  LDC R9, c[0x0][0x390] ;  /* 0x0000e400ff097b82 */ /* 0x000e620000000800 */
[----:B------:R-:W-:Y:S01]  /*02d0*/  IMAD.MOV.U32 R15, RZ, RZ, 0x40000000 ;  /* 0x40000000ff0f7424 */ /* 0x000fe200078e00ff */
[----:B------:R-:W2:Y:S01]  /*02e0*/  LDCU.64 UR6, c[0x0][0x358] ;  /* 0x00006b00ff0677ac */ /* 0x000ea20008000a00 */
[----:B------:R-:W-:Y:S03]  /*02f0*/  BSSY.RECONVERGENT B0, `(.L_x_4) ;  /* 0x0000046000007945 */ /* 0x000fe60003800200 */
[----:B------:R-:W3:Y:S01]  /*0300*/  F2F.F64.F32 R12, R8 ;  /* 0x00000008000c7310 */ /* 0x000ee20000201800 */
[-C--:B0-----:R-:W-:Y:S02]  /*0310*/  DFMA R4, R2, R14.reuse, -1 ;  /* 0xbff000000204742b */ /* 0x081fe4000000000e */
[----:B---3--:R-:W-:-:S08]  /*0320*/  DFMA R12, R12, R14, -1 ;  /* 0xbff000000c0c742b */ /* 0x008fd0000000000e */
[----:B------:R-:W1:Y:S08]  /*0330*/  F2F.F32.F64 R4, R4 ;  /* 0x0000000400047310 */ /* 0x000e700000301000 */
[----:B------:R0:W3:Y:S01]  /*0340*/  F2F.F32.F64 R6, R12 ;  /* 0x0000000c00067310 */ /* 0x0000e20000301000 */
[----:B-1----:R-:W-:-:S04]  /*0350*/  FFMA R11, R4, 4, R9 ;  /* 0x40800000040b7823 */ /* 0x002fc80000000009 */
[C---:B------:R-:W-:Y:S01]  /*0360*/  FMUL R0, R11.reuse, 0.63661974668502807617 ;  /* 0x3f22f9830b007820 */ /* 0x040fe20000400000 */
[----:B------:R-:W-:-:S05]  /*0370*/  FSETP.GE.AND P0, PT, |R11|, 105615, PT ;  /* 0x47ce47800b00780b */ /* 0x000fca0003f06200 */
[----:B------:R-:W1:Y:S02]  /*0380*/  F2I.NTZ R0, R0 ;  /* 0x0000000000007305 */ /* 0x000e640000203100 */
[----:B-1----:R-:W-:-:S05]  /*0390*/  I2FP.F32.S32 R14, R0 ;  /* 0x00000000000e7245 */ /* 0x002fca0000201400 */
[----:B------:R-:W-:-:S04]  /*03a0*/  FFMA R3, R14, -1.5707962512969970703, R11 ;  /* 0xbfc90fda0e037823 */ /* 0x000fc8000000000b */
[----:B------:R-:W-:-:S04]  /*03b0*/  FFMA R3, R14, -7.5497894158615963534e-08, R3 ;  /* 0xb3a221680e037823 */ /* 0x000fc80000000003 */
[----:B------:R-:W-:Y:S01]  /*03c0*/  FFMA R3, R14, -5.3903029534742383927e-15, R3 ;  /* 0xa7c234c50e037823 */ /* 0x000fe20000000003 */
[----:B0-23--:R-:W-:Y:S06]  /*03d0*/  @!P0 BRA `(.L_x_5) ;  /* 0x0000000000dc8947 */ /* 0x00dfec0003800000 */
[----:B------:R-:W-:-:S13]  /*03e0*/  FSETP.NEU.AND P0, PT, |R11|, +INF , PT ;  /* 0x7f8000000b00780b */ /* 0x000fda0003f0d200 */
[----:B------:R-:W-:Y:S01]  /*03f0*/  @!P0 FMUL R3, RZ, R11 ;  /* 0x0000000bff038220 */ /* 0x000fe20000400000 */
[----:B------:R-:W-:Y:S01]  /*0400*/  @!P0 IMAD.MOV.U32 R0, RZ, RZ, RZ ;  /* 0x000000ffff008224 */ /* 0x000fe200078e00ff */
[----:B------:R-:W-:Y:S06]  /*0410*/  @!P0 BRA `(.L_x_5) ;  /* 0x0000000000cc8947 */ /* 0x000fec0003800000 */
[----:B------:R-:W-:Y:S01]  /*0420*/  IMAD.SHL.U32 R2, R11, 0x100, RZ ;  /* 0x000001000b027824 */ /* 0x000fe200078e00ff */
[----:B------:R-:W0:Y:S01]  /*0430*/  LDCU.64 UR8, c[0x4][URZ] ;  /* 0x01000000ff0877ac */ /* 0x000e220008000a00 */
[----:B------:R-:W-:Y:S02]  /*0440*/  IMAD.MOV.U32 R8, RZ, RZ, RZ ;  /* 0x000000ffff087224 */ /* 0x000fe400078e00ff */
[----:B------:R-:W-:Y:S01]  /*0450*/  IMAD.MOV.U32 R0, RZ, RZ, R1 ;  /* 0x000000ffff007224 */ /* 0x000fe200078e0001 */
[----:B------:R-:W-:Y:S01]  /*0460*/  LOP3.LUT R15, R2, 0x80000000, RZ, 0xfc, !PT ;  /* 0x80000000020f7812 */ /* 0x000fe200078efcff */
[----:B------:R-:W-:Y:S01]  /*0470*/  UMOV UR5, URZ ;  /* 0x000000ff00057c82 */ /* 0x000fe20008000000 */
[----:B------:R-:W-:-:S05]  /*0480*/  UMOV UR4, URZ ;  /* 0x000000ff00047c82 */ /* 0x000fca0008000000 */
.L_x_6:
[----:B0-----:R-:W-:Y:S02]  /*0490*/  IMAD.U32 R12, RZ, RZ, UR8 ;  /* 0x00000008ff0c7e24 */ /* 0x001fe4000f8e00ff */
[----:B------:R-:W-:-:S05]  /*04a0*/  IMAD.U32 R13, RZ, RZ, UR9 ;  /* 0x00000009ff0d7e24 */ /* 0x000fca000f8e00ff */
[----:B------:R-:W2:Y:S01]  /*04b0*/  LDG.E.CONSTANT R2, desc[UR6][R12.64] ;  /* 0x000000060c027981 */ /* 0x000ea2000c1e9900 */
[----:B------:R-:W-:Y:S02]  /*04c0*/  UIADD3 UR8, UP0, UPT, UR8, 0x4, URZ ;  /* 0x0000000408087890 */ /* 0x000fe4000ff1e0ff */
[----:B------:R-:W-:Y:S02]  /*04d0*/  UIADD3 UR4, UPT, UPT, UR4, 0x1, URZ ;  /* 0x0000000104047890 */ /* 0x000fe4000fffe0ff */
[----:B------:R-:W-:Y:S02]  /*04e0*/  UIADD3.X UR9, UPT, UPT, URZ, UR9, URZ, UP0, !UPT ;  /* 0x00000009ff097290 */ /* 0x000fe400087fe4ff */
[----:B------:R-:W-:Y:S01]  /*04f0*/  UISETP.NE.AND UP0, UPT, UR4, 0x6, UPT ;  /* 0x000000060400788c */ /* 0x000fe2000bf05270 */
[----:B--2---:R-:W-:-:S03]  /*0500*/  IMAD.WIDE.U32 R2, R2, R15, RZ ;  /* 0x0000000f02027225 */ /* 0x004fc600078e00ff */
[----:B------:R-:W-:-:S04]  /*0510*/  IADD3 R5, P0, PT, R2, R8, RZ ;  /* 0x0000000802057210 */ /* 0x000fc80007f1e0ff */
[----:B------:R-:W-:Y:S01]  /*0520*/  IADD3.X R8, PT, PT, R3, UR5, RZ, P0, !PT ;  /* 0x0000000503087c10 */ /* 0x000fe200087fe4ff */
[----:B------:R0:W-:Y:S02]  /*0530*/  STL [R0], R5 ;  /* 0x0000000500007387 */ /* 0x0001e40000100800 */
[----:B0-----:R-:W-:Y:S01]  /*0540*/  VIADD R0, R0, 0x4 ;  /* 0x0000000400007836 */ /* 0x001fe20000000000 */
[----:B------:R-:W-:Y:S06]  /*0550*/  BRA.U UP0, `(.L_x_6) ;  /* 0xfffffffd00cc7547 */ /* 0x000fec000b83ffff */
[----:B------:R-:W-:Y:S01]  /*0560*/  SHF.R.U32.HI R5, RZ, 0x17, R11 ;  /* 0x00000017ff057819 */ /* 0x000fe2000001160b */
[----:B------:R0:W-:Y:S03]  /*0570*/  STL [R1+0x18], R8 ;  /* 0x0000180801007387 */ /* 0x0001e60000100800 */
[C---:B------:R-:W-:Y:S02]  /*0580*/  LOP3.LUT R0, R5.reuse, 0xe0, RZ, 0xc0, !PT ;  /* 0x000000e005007812 */ /* 0x040fe400078ec0ff */
[----:B------:R-:W-:-:S03]  /*0590*/  LOP3.LUT P0, RZ, R5, 0x1f, RZ, 0xc0, !PT ;  /* 0x0000001f05ff7812 */ /* 0x000fc6000780c0ff */
[----:B------:R-:W-:-:S05]  /*05a0*/  VIADD R0, R0, 0xffffff80 ;  /* 0xffffff8000007836 */ /* 0x000fca0000000000 */
[----:B------:R-:W-:-:S05]  /*05b0*/  SHF.R.U32.HI R0, RZ, 0x5, R0 ;  /* 0x00000005ff007819 */ /* 0x000fca0000011600 */
[----:B------:R-:W-:-:S05]  /*05c0*/  IMAD R14, R0, -0x4, R1 ;  /* 0xfffffffc000e7824 */ /* 0x000fca00078e0201 */
[----:B------:R-:W2:Y:S04]  /*05d0*/  LDL R0, [R14+0x18] ;  /* 0x000018000e007983 */ /* 0x000ea80000100800 */
[----:B------:R-:W2:Y:S04]  /*05e0*/  LDL R3, [R14+0x14] ;  /* 0x000014000e037983 */ /* 0x000ea80000100800 */
[----:B------:R-:W3:Y:S01]  /*05f0*/  @P0 LDL R2, [R14+0x10] ;  /* 0x000010000e020983 */ /* 0x000ee20000100800 */
[----:B------:R-:W-:Y:S01]  /*0600*/  LOP3.LUT R5, R5, 0x1f, RZ, 0xc0, !PT ;  /* 0x0000001f05057812 */ /* 0x000fe200078ec0ff */
[----:B------:R-:W-:Y:S01]  /*0610*/  UMOV UR4, 0x54442d19 ;  /* 0x54442d1900047882 */ /* 0x000fe20000000000 */
[----:B------:R-:W-:-:S02]  /*0620*/  UMOV UR5, 0x3bf921fb ;  /* 0x3bf921fb00057882 */ /* 0x000fc40000000000 */
[-C--:B--2---:R-:W-:Y:S02]  /*0630*/  @P0 SHF.L.W.U32.HI R0, R3, R5.reuse, R0 ;  /* 0x0000000503000219 */ /* 0x084fe40000010e00 */
[----:B---3--:R-:W-:Y:S02]  /*0640*/  @P0 SHF.L.W.U32.HI R3, R2, R5, R3 ;  /* 0x0000000502030219 */ /* 0x008fe40000010e03 */
[----:B------:R-:W-:Y:S02]  /*0650*/  ISETP.GE.AND P0, PT, R11, RZ, PT ;  /* 0x000000ff0b00720c */ /* 0x000fe40003f06270 */
[C---:B------:R-:W-:Y:S01]  /*0660*/  SHF.L.W.U32.HI R2, R3.reuse, 0x2, R0 ;  /* 0x0000000203027819 */ /* 0x040fe20000010e00 */
[----:B------:R-:W-:-:S03]  /*0670*/  IMAD.SHL.U32 R3, R3, 0x4, RZ ;  /* 0x0000000403037824 */ /* 0x000fc600078e00ff */
[----:B------:R-:W-:Y:S02]  /*0680*/  SHF.R.S32.HI R5, RZ, 0x1f, R2 ;  /* 0x0000001fff057819 */ /* 0x000fe40000011402 */
[----:B------:R-:W-:Y:S02]  /*0690*/  LOP3.LUT R11, R2, R11, RZ, 0x3c, !PT ;  /* 0x0000000b020b7212 */ /* 0x000fe400078e3cff */
[C---:B------:R-:W-:Y:S02]  /*06a0*/  LOP3.LUT R12, R5.reuse, R3, RZ, 0x3c, !PT ;  /* 0x00000003050c7212 */ /* 0x040fe400078e3cff */
[----:B------:R-:W-:Y:S02]  /*06b0*/  LOP3.LUT R13, R5, R2, RZ, 0x3c, !PT ;  /* 0x00000002050d7212 */ /* 0x000fe400078e3cff */
[----:B------:R-:W-:Y:S02]  /*06c0*/  SHF.R.U32.HI R3, RZ, 0x1e, R0 ;  /* 0x0000001eff037819 */ /* 0x000fe40000011600 */
[----:B------:R-:W-:-:S02]  /*06d0*/  ISETP.GE.AND P1, PT, R11, RZ, PT ;  /* 0x000000ff0b00720c */ /* 0x000fc40003f26270 */
[----:B------:R-:W1:Y:S01]  /*06e0*/  I2F.F64.S64 R12, R12 ;  /* 0x0000000c000c7312 */ /* 0x000e620000301c00 */
[----:B------:R-:W-:-:S05]  /*06f0*/  LEA.HI R0, R2, R3, RZ, 0x1 ;  /* 0x0000000302007211 */ /* 0x000fca00078f08ff */
[----:B------:R-:W-:-:S04]  /*0700*/  IMAD.MOV R2, RZ, RZ, -R0 ;  /* 0x000000ffff027224 */ /* 0x000fc800078e0a00 */
[----:B------:R-:W-:Y:S01]  /*0710*/  @!P0 IMAD.MOV.U32 R0, RZ, RZ, R2 ;  /* 0x000000ffff008224 */ /* 0x000fe200078e0002 */
[----:B-1----:R-:W-:-:S10]  /*0720*/  DMUL R14, R12, UR4 ;  /* 0x000000040c0e7c28 */ /* 0x002fd40008000000 */
[----:B------:R-:W1:Y:S02]  /*0730*/  F2F.F32.F64 R14, R14 ;  /* 0x0000000e000e7310 */ /* 0x000e640000301000 */
[----:B01----:R-:W-:-:S07]  /*0740*/  FSEL R3, -R14, R14, !P1 ;  /* 0x0000000e0e037208 */ /* 0x003fce0004800100 */
.L_x_5:
[----:B------:R-:W-:Y:S05]  /*0750*/  BSYNC.RECONVERGENT B0 ;  /* 0x0000000000007941 */ /* 0x000fea0003800200 */
.L_x_4:
[----:B------:R-:W-:Y:S01]  /*0760*/  FFMA R11, R6, 4, R9 ;  /* 0x40800000060b7823 */ /* 0x000fe20000000009 */
[----:B------:R-:W-:Y:S02]  /*0770*/  IMAD.MOV.U32 R14, RZ, RZ, 0x37cbac00 ;  /* 0x37cbac00ff0e7424 */ /* 0x000fe400078e00ff */
[----:B------:R-:W-:Y:S01]  /*0780*/  FMUL R5, R3, R3 ;  /* 0x0000000303057220 */ /* 0x000fe20000400000 */
[C---:B------:R-:W-:Y:S01]  /*0790*/  LOP3.LUT R9, R0.reuse, 0x1, RZ, 0xc0, !PT ;  /* 0x0000000100097812 */ /* 0x040fe200078ec0ff */
[----:B------:R-:W-:Y:S01]  /*07a0*/  FMUL R2, R11, 0.63661974668502807617 ;  /* 0x3f22f9830b027820 */ /* 0x000fe20000400000 */
[----:B------:R-:W-:Y:S02]  /*07b0*/  IMAD.MOV.U32 R12, RZ, RZ, 0x3d2aaabb ;  /* 0x3d2aaabbff0c7424 */ /* 0x000fe400078e00ff */
[----:B------:R-:W-:Y:S01]  /*07c0*/  FFMA R8, R5, R14, -0.0013887860113754868507 ;  /* 0xbab607ed05087423 */ /* 0x000fe2000000000e */
[----:B------:R-:W-:Y:S01]  /*07d0*/  ISETP.NE.U32.AND P0, PT, R9, 0x1, PT ;  /* 0x000000010900780c */ /* 0x000fe20003f05070 */
[----:B------:R-:W-:Y:S01]  /*07e0*/  IMAD.MOV.U32 R9, RZ, RZ, 0x3effffff ;  /* 0x3effffffff097424 */ /* 0x000fe200078e00ff */
[----:B------:R-:W-:Y:S01]  /*07f0*/  LOP3.LUT P1, RZ, R0, 0x2, RZ, 0xc0, !PT ;  /* 0x0000000200ff7812 */ /* 0x000fe2000782c0ff */
[----:B------:R-:W0:Y:S01]  /*0800*/  F2I.NTZ R2, R2 ;  /* 0x0000000200027305 */ /* 0x000e220000203100 */
[----:B------:R-:W-:Y:S01]  /*0810*/  FSEL R8, R8, -0.00019574658654164522886, !P0 ;  /* 0xb94d415308087808 */ /* 0x000fe20004000000 */
[----:B------:R-:W-:Y:S01]  /*0820*/  BSSY.RECONVERGENT B0, `(.L_x_7) ;  /* 0x0000046000007945 */ /* 0x000fe20003800200 */
[----:B------:R-:W-:-:S02]  /*0830*/  FSEL R12, R12, 0.0083327032625675201416, !P0 ;  /* 0x3c0885e40c0c7808 */ /* 0x000fc40004000000 */
[----:B------:R-:W-:-:S03]  /*0840*/  FSEL R0, R3, 1, P0 ;  /* 0x3f80000003007808 */ /* 0x000fc60000000000 */
[----:B------:R-:W-:Y:S01]  /*0850*/  FFMA R8, R5, R8, R12 ;  /* 0x0000000805087223 */ /* 0x000fe2000000000c */
[----:B------:R-:W-:Y:S02]  /*0860*/  FSEL R12, -R9, -0.16666662693023681641, !P0 ;  /* 0xbe2aaaa8090c7808 */ /* 0x000fe40004000100 */
[----:B------:R-:W-:-:S03]  /*0870*/  FSETP.GE.AND P0, PT, |R11|, 105615, PT ;  /* 0x47ce47800b00780b */ /* 0x000fc60003f06200 */
[C---:B------:R-:W-:Y:S01]  /*0880*/  FFMA R8, R5.reuse, R8, R12 ;  /* 0x0000000805087223 */ /* 0x040fe2000000000c */
[----:B0-----:R-:W-:Y:S01]  /*0890*/  I2FP.F32.S32 R16, R2 ;  /* 0x0000000200107245 */ /* 0x001fe20000201400 */
[----:B------:R-:W-:-:S04]  /*08a0*/  FFMA R5, R5, R0, RZ ;  /* 0x0000000005057223 */ /* 0x000fc800000000ff */
[----:B------:R-:W-:Y:S01]  /*08b0*/  FFMA R3, R16, -1.5707962512969970703, R11 ;  /* 0xbfc90fda10037823 */ /* 0x000fe2000000000b */
[----:B------:R-:W-:-:S03]  /*08c0*/  FFMA R9, R5, R8, R0 ;  /* 0x0000000805097223 */ /* 0x000fc60000000000 */
[----:B------:R-:W-:Y:S01]  /*08d0*/  FFMA R3, R16, -7.5497894158615963534e-08, R3 ;  /* 0xb3a2216810037823 */ /* 0x000fe20000000003 */
[----:B------:R-:W-:-:S03]  /*08e0*/  @P1 FADD R9, RZ, -R9 ;  /* 0x80000009ff091221 */ /* 0x000fc60000000000 */
[----:B------:R-:W-:Y:S01]  /*08f0*/  FFMA R0, R16, -5.3903029534742383927e-15, R3 ;  /* 0xa7c234c510007823 */ /* 0x000fe20000000003 */
[----:B------:R-:W-:Y:S06]  /*0900*/  @!P0 BRA `(.L_x_8) ;  /* 0x0000000000dc8947 */ /* 0x000fec0003800000 */
        /* <DEDUP_REMOVED lines=11> */
.L_x_9:
        /* <DEDUP_REMOVED lines=44> */
.L_x_8:
[----:B------:R-:W-:Y:S05]  /*0c80*/  BSYNC.RECONVERGENT B0 ;  /* 0x0000000000007941 */ /* 0x000fea0003800200 */
.L_x_7:
[----:B------:R-:W-:Y:S01]  /*0c90*/  FMUL R11, R0, R0 ;  /* 0x00000000000b7220 */ /* 0x000fe20000400000 */
[C---:B------:R-:W-:Y:S01]  /*0ca0*/  LOP3.LUT R3, R2.reuse, 0x1, RZ, 0xc0, !PT ;  /* 0x0000000102037812 */ /* 0x040fe200078ec0ff */
[----:B------:R-:W-:Y:S01]  /*0cb0*/  IMAD.MOV.U32 R8, RZ, RZ, 0x3c0885e4 ;  /* 0x3c0885e4ff087424 */ /* 0x000fe200078e00ff */
[----:B------:R-:W0:Y:S01]  /*0cc0*/  LDCU UR4, c[0x0][0x388] ;  /* 0x00007100ff0477ac */ /* 0x000e220008000800 */
[----:B------:R-:W-:Y:S01]  /*0cd0*/  FFMA R14, R11, R14, -0.0013887860113754868507 ;  /* 0xbab607ed0b0e7423 */ /* 0x000fe2000000000e */
[----:B------:R-:W-:Y:S01]  /*0ce0*/  ISETP.NE.U32.AND P0, PT, R3, 0x1, PT ;  /* 0x000000010300780c */ /* 0x000fe20003f05070 */
[----:B------:R-:W-:Y:S02]  /*0cf0*/  VIADD R5, R2, 0x1 ;  /* 0x0000000102057836 */ /* 0x000fe40000000000 */
[----:B------:R-:W1:Y:S01]  /*0d00*/  LDC.64 R2, c[0x0][0x380] ;  /* 0x0000e000ff027b82 */ /* 0x000e620000000a00 */
[----:B------:R-:W-:Y:S01]  /*0d10*/  IMAD.MOV.U32 R12, RZ, RZ, 0x3e2aaaa8 ;  /* 0x3e2aaaa8ff0c7424 */ /* 0x000fe200078e00ff */
[----:B------:R-:W-:-:S02]  /*0d20*/  FSEL R14, R14, -0.00019574658654164522886, P0 ;  /* 0xb94d41530e0e7808 */ /* 0x000fc40000000000 */
[----:B------:R-:W-:Y:S02]  /*0d30*/  FSEL R8, R8, 0.041666727513074874878, !P0 ;  /* 0x3d2aaabb08087808 */ /* 0x000fe40004000000 */
[----:B------:R-:W-:Y:S02]  /*0d40*/  LOP3.LUT P1, RZ, R5, 0x2, RZ, 0xc0, !PT ;  /* 0x0000000205ff7812 */ /* 0x000fe4000782c0ff */
[----:B------:R-:W-:Y:S01]  /*0d50*/  FSEL R5, -R12, -0.4999999701976776123, !P0 ;  /* 0xbeffffff0c057808 */ /* 0x000fe20004000100 */
[----:B------:R-:W-:Y:S01]  /*0d60*/  FFMA R8, R11, R14, R8 ;  /* 0x0000000e0b087223 */ /* 0x000fe20000000008 */
[----:B------:R-:W-:-:S03]  /*0d70*/  FSEL R0, R0, 1, !P0 ;  /* 0x3f80000000007808 */ /* 0x000fc60004000000 */
[C---:B------:R-:W-:Y:S02]  /*0d80*/  FFMA R5, R11.reuse, R8, R5 ;  /* 0x000000080b057223 */ /* 0x040fe40000000005 */
[----:B------:R-:W-:-:S04]  /*0d90*/  FFMA R11, R11, R0, RZ ;  /* 0x000000000b0b7223 */ /* 0x000fc800000000ff */
[----:B------:R-:W-:Y:S01]  /*0da0*/  FFMA R0, R11, R5, R0 ;  /* 0x000000050b007223 */ /* 0x000fe20000000000 */
[----:B0-----:R-:W-:Y:S02]  /*0db0*/  IMAD R5, R10, UR4, R7 ;  /* 0x000000040a057c24 */ /* 0x001fe4000f8e0207 */
[----:B------:R-:W-:Y:S02]  /*0dc0*/  IMAD.MOV.U32 R7, RZ, RZ, 0x3f800000 ;  /* 0x3f800000ff077424 */ /* 0x000fe400078e00ff */
[----:B------:R-:W-:Y:S01]  /*0dd0*/  @P1 FADD R0, RZ, -R0 ;  /* 0x80000000ff001221 */ /* 0x000fe20000000000 */
[----:B-1----:R-:W-:-:S04]  /*0de0*/  IMAD.WIDE.U32 R2, R5, 0x10, R2 ;  /* 0x0000001005027825 */ /* 0x002fc800078e0002 */
[----:B------:R-:W-:-:S05]  /*0df0*/  FMUL.D2 R5, R9, R0 ;  /* 0x0000000009057220 */ /* 0x000fca0000300000 */
[----:B------:R-:W-:Y:S01]  /*0e00*/  STG.E.128 desc[UR6][R2.64], R4 ;  /* 0x0000000402007986 */ /* 0x000fe2000c101d06 */
[----:B------:R-:W-:Y:S05]  /*0e10*/  EXIT ;  /* 0x000000000000794d */ /* 0x000fea0003800000 */
        .weak           $__internal_0_$__cuda_sm3x_div_rn_noftz_f32_slowpath
        .type           $__internal_0_$__cuda_sm3x_div_rn_noftz_f32_slowpath,@function
        .size           $__internal_0_$__cuda_sm3x_div_rn_noftz_f32_slowpath,(.L_x_22 - $__internal_0_$__cuda_sm3x_div_rn_noftz_f32_slowpath)
$__internal_0_$__cuda_sm3x_div_rn_noftz_f32_slowpath:
[----:B------:R-:W-:Y:S01]  /*0e20*/  SHF.R.U32.HI R6, RZ, 0x17, R3 ;  /* 0x00000017ff067819 */ /* 0x000fe20000011603 */
[----:B------:R-:W-:Y:S01]  /*0e30*/  BSSY.RECONVERGENT B1, `(.L_x_10) ;  /* 0x0000062000017945 */ /* 0x000fe20003800200 */
[----:B------:R-:W-:Y:S02]  /*0e40*/  SHF.R.U32.HI R5, RZ, 0x17, R0 ;  /* 0x00000017ff057819 */ /* 0x000fe40000011600 */
[----:B------:R-:W-:Y:S02]  /*0e50*/  LOP3.LUT R12, R6, 0xff, RZ, 0xc0, !PT ;  /* 0x000000ff060c7812 */ /* 0x000fe400078ec0ff */
[----:B------:R-:W-:-:S03]  /*0e60*/  LOP3.LUT R11, R5, 0xff, RZ, 0xc0, !PT ;  /* 0x000000ff050b7812 */ /* 0x000fc600078ec0ff */
[----:B------:R-:W-:Y:S02]  /*0e70*/  VIADD R8, R12, 0xffffffff ;  /* 0xffffffff0c087836 */ /* 0x000fe40000000000 */
[----:B------:R-:W-:-:S03]  /*0e80*/  VIADD R6, R11, 0xffffffff ;  /* 0xffffffff0b067836 */ /* 0x000fc60000000000 */
[----:B------:R-:W-:-:S04]  /*0e90*/  ISETP.GT.U32.AND P0, PT, R8, 0xfd, PT ;  /* 0x000000fd0800780c */ /* 0x000fc80003f04070 */
[----:B------:R-:W-:-:S13]  /*0ea0*/  ISETP.GT.U32.OR P0, PT, R6, 0xfd, P0 ;  /* 0x000000fd0600780c */ /* 0x000fda0000704470 */
[----:B------:R-:W-:Y:S01]  /*0eb0*/  @!P0 IMAD.MOV.U32 R5, RZ, RZ, RZ ;  /* 0x000000ffff058224 */ /* 0x000fe200078e00ff */
[----:B------:R-:W-:Y:S06]  /*0ec0*/  @!P0 BRA `(.L_x_11) ;  /* 0x00000000005c8947 */ /* 0x000fec0003800000 */
[----:B------:R-:W-:Y:S02]  /*0ed0*/  FSETP.GTU.FTZ.AND P0, PT, |R0|, +INF , PT ;  /* 0x7f8000000000780b */ /* 0x000fe40003f1c200 */
[----:B------:R-:W-:-:S04]  /*0ee0*/  FSETP.GTU.FTZ.AND P1, PT, |R3|, +INF , PT ;  /* 0x7f8000000300780b */ /* 0x000fc80003f3c200 */
[----:B------:R-:W-:-:S13]  /*0ef0*/  PLOP3.LUT P0, PT, P0, P1, PT, 0xf8, 0x8f ;  /* 0x00000000008f781c */ /* 0x000fda0000703f70 */
[----:B------:R-:W-:Y:S05]  /*0f00*/  @P0 BRA `(.L_x_12) ;  /* 0x00000004004c0947 */ /* 0x000fea0003800000 */
[----:B------:R-:W-:-:S13]  /*0f10*/  LOP3.LUT P0, RZ, R3, 0x7fffffff, R0, 0xc8, !PT ;  /* 0x7fffffff03ff7812 */ /* 0x000fda000780c800 */
[----:B------:R-:W-:Y:S05]  /*0f20*/  @!P0 BRA `(.L_x_13) ;  /* 0x00000004003c8947 */ /* 0x000fea0003800000 */
[C---:B------:R-:W-:Y:S02]  /*0f30*/  FSETP.NEU.FTZ.AND P2, PT, |R0|.reuse, +INF , PT ;  /* 0x7f8000000000780b */ /* 0x040fe40003f5d200 */
[----:B------:R-:W-:Y:S02]  /*0f40*/  FSETP.NEU.FTZ.AND P1, PT, |R3|, +INF , PT ;  /* 0x7f8000000300780b */ /* 0x000fe40003f3d200 */
[----:B------:R-:W-:-:S11]  /*0f50*/  FSETP.NEU.FTZ.AND P0, PT, |R0|, +INF , PT ;  /* 0x7f8000000000780b */ /* 0x000fd60003f1d200 */
[----:B------:R-:W-:Y:S05]  /*0f60*/  @!P1 BRA !P2, `(.L_x_13) ;  /* 0x00000004002c9947 */ /* 0x000fea0005000000 */
[----:B------:R-:W-:-:S04]  /*0f70*/  LOP3.LUT P2, RZ, R0, 0x7fffffff, RZ, 0xc0, !PT ;  /* 0x7fffffff00ff7812 */ /* 0x000fc8000784c0ff */
[----:B------:R-:W-:-:S13]  /*0f80*/  PLOP3.LUT P1, PT, P1, P2, PT, 0x2f, 0xf2 ;  /* 0x0000000000f2781c */ /* 0x000fda0000f24577 */
[----:B------:R-:W-:Y:S05]  /*0f90*/  @P1 BRA `(.L_x_14) ;  /* 0x0000000400181947 */ /* 0x000fea0003800000 */
[----:B------:R-:W-:-:S04]  /*0fa0*/  LOP3.LUT P1, RZ, R3, 0x7fffffff, RZ, 0xc0, !PT ;  /* 0x7fffffff03ff7812 */ /* 0x000fc8000782c0ff */
[----:B------:R-:W-:-:S13]  /*0fb0*/  PLOP3.LUT P0, PT, P0, P1, PT, 0x2f, 0xf2 ;  /* 0x0000000000f2781c */ /* 0x000fda0000702577 */
[----:B------:R-:W-:Y:S05]  /*0fc0*/  @P0 BRA `(.L_x_15) ;  /* 0x0000000400000947 */ /* 0x000fea0003800000 */
[----:B------:R-:W-:Y:S02]  /*0fd0*/  ISETP.GE.AND P0, PT, R6, RZ, PT ;  /* 0x000000ff0600720c */ /* 0x000fe40003f06270 */
[----:B------:R-:W-:-:S11]  /*0fe0*/  ISETP.GE.AND P1, PT, R8, RZ, PT ;  /* 0x000000ff0800720c */ /* 0x000fd60003f26270 */
[----:B------:R-:W-:Y:S02]  /*0ff0*/  @P0 IMAD.MOV.U32 R5, RZ, RZ, RZ ;  /* 0x000000ffff050224 */ /* 0x000fe400078e00ff */
[----:B------:R-:W-:Y:S01]  /*1000*/  @!P0 FFMA R0, R0, 1.84467440737095516160e+19, RZ ;  /* 0x5f80000000008823 */ /* 0x000fe200000000ff */
[----:B------:R-:W-:Y:S02]  /*1010*/  @!P0 IMAD.MOV.U32 R5, RZ, RZ, -0x40 ;  /* 0xffffffc0ff058424 */ /* 0x000fe400078e00ff */
[----:B------:R-:W-:Y:S02]  /*1020*/  @!P1 FFMA R3, R3, 1.84467440737095516160e+19, RZ ;  /* 0x5f80000003039823 */ /* 0x000fe400000000ff */
[----:B------:R-:W-:-:S07]  /*1030*/  @!P1 VIADD R5, R5, 0x40 ;  /* 0x0000004005059836 */ /* 0x000fce0000000000 */
.L_x_11:
[----:B------:R-:W-:Y:S01]  /*1040*/  LEA R6, R12, 0xc0800000, 0x17 ;  /* 0xc08000000c067811 */ /* 0x000fe200078eb8ff */
[----:B------:R-:W-:Y:S04]  /*1050*/  BSSY.RECONVERGENT B2, `(.L_x_16) ;  /* 0x0000036000027945 */ /* 0x000fe80003800200 */
[----:B------:R-:W-:Y:S02]  /*1060*/  IMAD.IADD R6, R3, 0x1, -R6 ;  /* 0x0000000103067824 */ /* 0x000fe400078e0a06 */
[----:B------:R-:W-:Y:S02]  /*1070*/  VIADD R3, R11, 0xffffff81 ;  /* 0xffffff810b037836 */ /* 0x000fe40000000000 */
[----:B------:R0:W1:Y:S01]  /*1080*/  MUFU.RCP R8, R6 ;  /* 0x0000000600087308 */ /* 0x0000620000001000 */
[----:B------:R-:W-:Y:S01]  /*1090*/  FADD.FTZ R9, -R6, -RZ ;  /* 0x800000ff06097221 */ /* 0x000fe20000010100 */
[C---:B------:R-:W-:Y:S01]  /*10a0*/  IMAD R0, R3.reuse, -0x800000, R0 ;  /* 0xff80000003007824 */ /* 0x040fe200078e0200 */
[----:B0-----:R-:W-:-:S05]  /*10b0*/  IADD3 R6, PT, PT, R3, 0x7f, -R12 ;  /* 0x0000007f03067810 */ /* 0x001fca0007ffe80c */
[----:B------:R-:W-:Y:S02]  /*10c0*/  IMAD.IADD R6, R6, 0x1, R5 ;  /* 0x0000000106067824 */ /* 0x000fe400078e0205 */
[----:B-1----:R-:W-:-:S04]  /*10d0*/  FFMA R11, R8, R9, 1 ;  /* 0x3f800000080b7423 */ /* 0x002fc80000000009 */
[----:B------:R-:W-:-:S04]  /*10e0*/  FFMA R13, R8, R11, R8 ;  /* 0x0000000b080d7223 */ /* 0x000fc80000000008 */
[----:B------:R-:W-:-:S04]  /*10f0*/  FFMA R8, R0, R13, RZ ;  /* 0x0000000d00087223 */ /* 0x000fc800000000ff */
[----:B------:R-:W-:-:S04]  /*1100*/  FFMA R11, R9, R8, R0 ;  /* 0x00000008090b7223 */ /* 0x000fc80000000000 */
[----:B------:R-:W-:-:S04]  /*1110*/  FFMA R8, R13, R11, R8 ;  /* 0x0000000b0d087223 */ /* 0x000fc80000000008 */
[----:B------:R-:W-:-:S04]  /*1120*/  FFMA R9, R9, R8, R0 ;  /* 0x0000000809097223 */ /* 0x000fc80000000000 */
[----:B------:R-:W-:-:S05]  /*1130*/  FFMA R0, R13, R9, R8 ;  /* 0x000000090d007223 */ /* 0x000fca0000000008 */
[----:B------:R-:W-:-:S04]  /*1140*/  SHF.R.U32.HI R3, RZ, 0x17, R0 ;  /* 0x00000017ff037819 */ /* 0x000fc80000011600 */
[----:B------:R-:W-:-:S05]  /*1150*/  LOP3.LUT R3, R3, 0xff, RZ, 0xc0, !PT ;  /* 0x000000ff03037812 */ /* 0x000fca00078ec0ff */
[----:B------:R-:W-:-:S04]  /*1160*/  IMAD.IADD R11, R3, 0x1, R6 ;  /* 0x00000001030b7824 */ /* 0x000fc800078e0206 */
[----:B------:R-:W-:-:S05]  /*1170*/  VIADD R3, R11, 0xffffffff ;  /* 0xffffffff0b037836 */ /* 0x000fca0000000000 */
[----:B------:R-:W-:-:S13]  /*1180*/  ISETP.GE.U32.AND P0, PT, R3, 0xfe, PT ;  /* 0x000000fe0300780c */ /* 0x000fda0003f06070 */
[----:B------:R-:W-:Y:S05]  /*1190*/  @!P0 BRA `(.L_x_17) ;  /* 0x0000000000808947 */ /* 0x000fea0003800000 */
[----:B------:R-:W-:-:S13]  /*11a0*/  ISETP.GT.AND P0, PT, R11, 0xfe, PT ;  /* 0x000000fe0b00780c */ /* 0x000fda0003f04270 */
[----:B------:R-:W-:Y:S05]  /*11b0*/  @P0 BRA `(.L_x_18) ;  /* 0x00000000006c0947 */ /* 0x000fea0003800000 */
[----:B------:R-:W-:-:S13]  /*11c0*/  ISETP.GE.AND P0, PT, R11, 0x1, PT ;  /* 0x000000010b00780c */ /* 0x000fda0003f06270 */
[----:B------:R-:W-:Y:S05]  /*11d0*/  @P0 BRA `(.L_x_19) ;  /* 0x0000000000740947 */ /* 0x000fea0003800000 */
[----:B------:R-:W-:Y:S02]  /*11e0*/  ISETP.GE.AND P0, PT, R11, -0x18, PT ;  /* 0xffffffe80b00780c */ /* 0x000fe40003f06270 */
[----:B------:R-:W-:-:S11]  /*11f0*/  LOP3.LUT R0, R0, 0x80000000, RZ, 0xc0, !PT ;  /* 0x8000000000007812 */ /* 0x000fd600078ec0ff */
[----:B------:R-:W-:Y:S05]  /*1200*/  @!P0 BRA `(.L_x_19) ;  /* 0x0000000000688947 */ /* 0x000fea0003800000 */
[CCC-:B------:R-:W-:Y:S01]  /*1210*/  FFMA.RZ R3, R13.reuse, R9.reuse, R8.reuse ;  /* 0x000000090d037223 */ /* 0x1c0fe2000000c008 */
[-CC-:B------:R-:W-:Y:S01]  /*1220*/  FFMA.RM R6, R13, R9.reuse, R8.reuse ;  /* 0x000000090d067223 */ /* 0x180fe20000004008 */
[C---:B------:R-:W-:Y:S02]  /*1230*/  ISETP.NE.AND P2, PT, R11.reuse, RZ, PT ;  /* 0x000000ff0b00720c */ /* 0x040fe40003f45270 */
[----:B------:R-:W-:Y:S02]  /*1240*/  ISETP.NE.AND P1, PT, R11, RZ, PT ;  /* 0x000000ff0b00720c */ /* 0x000fe40003f25270 */
[----:B------:R-:W-:Y:S01]  /*1250*/  LOP3.LUT R5, R3, 0x7fffff, RZ, 0xc0, !PT ;  /* 0x007fffff03057812 */ /* 0x000fe200078ec0ff */
[----:B------:R-:W-:Y:S01]  /*1260*/  FFMA.RP R3, R13, R9, R8 ;  /* 0x000000090d037223 */ /* 0x000fe20000008008 */
[----:B------:R-:W-:Y:S02]  /*1270*/  VIADD R8, R11, 0x20 ;  /* 0x000000200b087836 */ /* 0x000fe40000000000 */
[----:B------:R-:W-:Y:S01]  /*1280*/  LOP3.LUT R5, R5, 0x800000, RZ, 0xfc, !PT ;  /* 0x0080000005057812 */ /* 0x000fe200078efcff */
[----:B------:R-:W-:Y:S01]  /*1290*/  IMAD.MOV R9, RZ, RZ, -R11 ;  /* 0x000000ffff097224 */ /* 0x000fe200078e0a0b */
[----:B------:R-:W-:-:S02]  /*12a0*/  FSETP.NEU.FTZ.AND P0, PT, R3, R6, PT ;  /* 0x000000060300720b */ /* 0x000fc40003f1d000 */
[----:B------:R-:W-:Y:S02]  /*12b0*/  SHF.L.U32 R8, R5, R8, RZ ;  /* 0x0000000805087219 */ /* 0x000fe400000006ff */
[----:B------:R-:W-:Y:S02]  /*12c0*/  SEL R6, R9, RZ, P2 ;  /* 0x000000ff09067207 */ /* 0x000fe40001000000 */
[----:B------:R-:W-:Y:S02]  /*12d0*/  ISETP.NE.AND P1, PT, R8, RZ, P1 ;  /* 0x000000ff0800720c */ /* 0x000fe40000f25270 */
[----:B------:R-:W-:Y:S02]  /*12e0*/  SHF.R.U32.HI R6, RZ, R6, R5 ;  /* 0x00000006ff067219 */ /* 0x000fe40000011605 */
[----:B------:R-:W-:Y:S02]  /*12f0*/  PLOP3.LUT P0, PT, P0, P1, PT, 0xf8, 0x8f ;  /* 0x00000000008f781c */ /* 0x000fe40000703f70 */
[----:B------:R-:W-:-:S02]  /*1300*/  SHF.R.U32.HI R8, RZ, 0x1, R6 ;  /* 0x00000001ff087819 */ /* 0x000fc40000011606 */
[----:B------:R-:W-:-:S04]  /*1310*/  SEL R3, RZ, 0x1, !P0 ;  /* 0x00000001ff037807 */ /* 0x000fc80004000000 */
[----:B------:R-:W-:-:S04]  /*1320*/  LOP3.LUT R3, R3, 0x1, R8, 0xf8, !PT ;  /* 0x0000000103037812 */ /* 0x000fc800078ef808 */
[----:B------:R-:W-:-:S05]  /*1330*/  LOP3.LUT R3, R3, R6, RZ, 0xc0, !PT ;  /* 0x0000000603037212 */ /* 0x000fca00078ec0ff */
[----:B------:R-:W-:-:S05]  /*1340*/  IMAD.IADD R3, R8, 0x1, R3 ;  /* 0x0000000108037824 */ /* 0x000fca00078e0203 */
[----:B------:R-:W-:Y:S01]  /*1350*/  LOP3.LUT R0, R3, R0, RZ, 0xfc, !PT ;  /* 0x0000000003007212 */ /* 0x000fe200078efcff */
[----:B------:R-:W-:Y:S06]  /*1360*/  BRA `(.L_x_19) ;  /* 0x0000000000107947 */ /* 0x000fec0003800000 */
.L_x_18:
[----:B------:R-:W-:-:S04]  /*1370*/  LOP3.LUT R0, R0, 0x80000000, RZ, 0xc0, !PT ;  /* 0x8000000000007812 */ /* 0x000fc800078ec0ff */
[----:B------:R-:W-:Y:S01]  /*1380*/  LOP3.LUT R0, R0, 0x7f800000, RZ, 0xfc, !PT ;  /* 0x7f80000000007812 */ /* 0x000fe200078efcff */
[----:B------:R-:W-:Y:S06]  /*1390*/  BRA `(.L_x_19) ;  /* 0x0000000000047947 */ /* 0x000fec0003800000 */
.L_x_17:
[----:B------:R-:W-:-:S07]  /*13a0*/  IMAD R0, R6, 0x800000, R0 ;  /* 0x0080000006007824 */ /* 0x000fce00078e0200 */
.L_x_19:
[----:B------:R-:W-:Y:S05]  /*13b0*/  BSYNC.RECONVERGENT B2 ;  /* 0x0000000000027941 */ /* 0x000fea0003800200 */
.L_x_16:
[----:B------:R-:W-:Y:S05]  /*13c0*/  BRA `(.L_x_20) ;  /* 0x0000000000207947 */ /* 0x000fea0003800000 */
.L_x_15:
[----:B------:R-:W-:-:S04]  /*13d0*/  LOP3.LUT R0, R3, 0x80000000, R0, 0x48, !PT ;  /* 0x8000000003007812 */ /* 0x000fc800078e4800 */
[----:B------:R-:W-:Y:S01]  /*13e0*/  LOP3.LUT R0, R0, 0x7f800000, RZ, 0xfc, !PT ;  /* 0x7f80000000007812 */ /* 0x000fe200078efcff */
[----:B------:R-:W-:Y:S06]  /*13f0*/  BRA `(.L_x_20) ;  /* 0x0000000000147947 */ /* 0x000fec0003800000 */
.L_x_14:
[----:B------:R-:W-:Y:S01]  /*1400*/  LOP3.LUT R0, R3, 0x80000000, R0, 0x48, !PT ;  /* 0x8000000003007812 */ /* 0x000fe200078e4800 */
[----:B------:R-:W-:Y:S06]  /*1410*/  BRA `(.L_x_20) ;  /* 0x00000000000c7947 */ /* 0x000fec0003800000 */
.L_x_13:
[----:B------:R-:W0:Y:S01]  /*1420*/  MUFU.RSQ R0, -QNAN ;  /* 0xffc0000000007908 */ /* 0x000e220000001400 */
[----:B------:R-:W-:Y:S05]  /*1430*/  BRA `(.L_x_20) ;  /* 0x0000000000047947 */ /* 0x000fea0003800000 */
.L_x_12:
[----:B------:R-:W-:-:S07]  /*1440*/  FADD.FTZ R0, R0, R3 ;  /* 0x0000000300007221 */ /* 0x000fce0000010000 */
.L_x_20:
[----:B------:R-:W-:Y:S05]  /*1450*/  BSYNC.RECONVERGENT B1 ;  /* 0x0000000000017941 */ /* 0x000fea0003800200 */
.L_x_10:
[----:B------:R-:W-:-:S04]  /*1460*/  IMAD.MOV.U32 R5, RZ, RZ, 0x0 ;  /* 0x00000000ff057424 */ /* 0x000fc800078e00ff */
[----:B0-----:R-:W-:Y:S05]  /*1470*/  RET.REL.NODEC R4 `(_Z8sinewaveP6float4jjf) ;  /* 0xffffffe804e07950 */ /* 0x001fea0003c3ffff */
.L_x_21:
[----:B------:R-:W-:-:S00]  /*1480*/  BRA `(.L_x_21) ;  /* 0xfffffffc00fc7947 */ /* 0x000fc0000383ffff */
[----:B------:R-:W-:-:S00]  /*1490*/  NOP ;  /* 0x0000000000007918 */ /* 0x000fc00000000000 */
        /* <DEDUP_REMOVED lines=14> */
.L_x_22:


//--------------------- .nv.global.init           --------------------------
	.section	.nv.global.init,"aw",@progbits
	.align	4
.nv.global.init:
	.type		__cudart_i2opi_f,@object
	.size		__cudart_i2opi_f,(.L_0 - __cudart_i2opi_f)
__cudart_i2opi_f:
        /*0000*/ 	.byte	0x41, 0x90, 0x43, 0x3c, 0x99, 0x95, 0x62, 0xdb, 0xc0, 0xdd, 0x34, 0xf5, 0xd1, 0x57, 0x27, 0xfc
        /*0010*/ 	.byte	0x29, 0x15, 0x44, 0x4e, 0x6e, 0x83, 0xf9, 0xa2
.L_0:


//--------------------- .nv.shared.reserved.0     --------------------------
	.section	.nv.shared.reserved.0,"aw",@nobits
	.weak		__nv_reservedSMEM_offset_0_alias
	.size		__nv_reservedSMEM_offset_0_alias, 0, 64
	.other		__nv_reservedSMEM_offset_0_alias,@"STO_CUDA_RESERVED_SHARED STV_DEFAULT"
__nv_reservedSMEM_offset_0_alias:
	.zero		0
	.zero		64


//--------------------- .nv.constant0._Z8sinewaveP6float4jjf --------------------------
	.section	.nv.constant0._Z8sinewaveP6float4jjf,"a",@progbits
	.sectionflags	@""
	.align	4
.nv.constant0._Z8sinewaveP6float4jjf:
	.zero		916


//--------------------- SYMBOLS --------------------------

	.type		.nv.reservedSmem.offset0,@object
	.size		.nv.reservedSmem.offset0,0x4
